	.headerflags	@"EF_CUDA_TEXMODE_UNIFIED EF_CUDA_64BIT_ADDRESS EF_CUDA_ACCELERATORS EF_CUDA_SM90 EF_CUDA_VIRTUAL_SM(EF_CUDA_SM90)"
	.elftype	@"ET_EXEC"


//--------------------- .nv.info                  --------------------------
	.section	.nv.info,"",@"SHT_CUDA_INFO"
	.align	4


	//----- nvinfo : EIATTR_REGCOUNT
	.align		4
        /*0000*/ 	.byte	0x04, 0x2f
        /*0002*/ 	.short	(.L_3 - .L_2)
	.align		4
.L_2:
        /*0004*/ 	.word	index@(triton_poi_fused__native_batch_norm_legit_no_training_add_cat_relu_6)
        /*0008*/ 	.word	0x0000001d


	//----- nvinfo : EIATTR_MIN_STACK_SIZE
	.align		4
.L_3:
        /*000c*/ 	.byte	0x04, 0x12
        /*000e*/ 	.short	(.L_5 - .L_4)
	.align		4
.L_4:
        /*0010*/ 	.word	index@(triton_poi_fused__native_batch_norm_legit_no_training_add_cat_relu_6)
        /*0014*/ 	.word	0x00000000


	//----- nvinfo : EIATTR_FRAME_SIZE
	.align		4
.L_5:
        /*0018*/ 	.byte	0x04, 0x11
        /*001a*/ 	.short	(.L_7 - .L_6)
	.align		4
.L_6:
        /*001c*/ 	.word	index@(triton_poi_fused__native_batch_norm_legit_no_training_add_cat_relu_6)
        /*0020*/ 	.word	0x00000000


	//----- nvinfo : EIATTR_MIN_STACK_SIZE
	.align		4
.L_7:
        /*0024*/ 	.byte	0x04, 0x12
        /*0026*/ 	.short	(.L_9 - .L_8)
	.align		4
.L_8:
        /*0028*/ 	.word	index@(triton_poi_fused__native_batch_norm_legit_no_training_add_cat_relu_6)
        /*002c*/ 	.word	0x00000000
.L_9:


//--------------------- .nv.info.triton_poi_fused__native_batch_norm_legit_no_training_add_cat_relu_6 --------------------------
	.section	.nv.info.triton_poi_fused__native_batch_norm_legit_no_training_add_cat_relu_6,"",@"SHT_CUDA_INFO"
	.sectionflags	@""
	.align	4


	//----- nvinfo : EIATTR_CUDA_API_VERSION
	.align		4
        /*0000*/ 	.byte	0x04, 0x37
        /*0002*/ 	.short	(.L_11 - .L_10)
.L_10:
        /*0004*/ 	.word	0x0000007c


	//----- nvinfo : EIATTR_KPARAM_INFO
	.align		4
.L_11:
        /*0008*/ 	.byte	0x04, 0x17
        /*000a*/ 	.short	(.L_13 - .L_12)
.L_12:
        /*000c*/ 	.word	0x00000000
        /*0010*/ 	.short	0x000a
        /*0012*/ 	.short	0x0050
        /*0014*/ 	.byte	0x00, 0xf0, 0x11, 0x00


	//----- nvinfo : EIATTR_KPARAM_INFO
	.align		4
.L_13:
        /*0018*/ 	.byte	0x04, 0x17
        /*001a*/ 	.short	(.L_15 - .L_14)
.L_14:
        /*001c*/ 	.word	0x00000000
        /*0020*/ 	.short	0x0009
        /*0022*/ 	.short	0x0048
        /*0024*/ 	.byte	0x00, 0xf4, 0x21, 0x00


	//----- nvinfo : EIATTR_KPARAM_INFO
	.align		4
.L_15:
        /*0028*/ 	.byte	0x04, 0x17
        /*002a*/ 	.short	(.L_17 - .L_16)
.L_16:
        /*002c*/ 	.word	0x00000000
        /*0030*/ 	.short	0x0008
        /*0032*/ 	.short	0x0040
        /*0034*/ 	.byte	0x00, 0xf4, 0x21, 0x00


	//----- nvinfo : EIATTR_KPARAM_INFO
	.align		4
.L_17:
        /*0038*/ 	.byte	0x04, 0x17
        /*003a*/ 	.short	(.L_19 - .L_18)
.L_18:
        /*003c*/ 	.word	0x00000000
        /*0040*/ 	.short	0x0007
        /*0042*/ 	.short	0x0038
        /*0044*/ 	.byte	0x00, 0xf4, 0x21, 0x00


	//----- nvinfo : EIATTR_KPARAM_INFO
	.align		4
.L_19:
        /*0048*/ 	.byte	0x04, 0x17
        /*004a*/ 	.short	(.L_21 - .L_20)
.L_20:
        /*004c*/ 	.word	0x00000000
        /*0050*/ 	.short	0x0006
        /*0052*/ 	.short	0x0030
        /*0054*/ 	.byte	0x00, 0xf4, 0x21, 0x00


	//----- nvinfo : EIATTR_KPARAM_INFO
	.align		4
.L_21:
        /*0058*/ 	.byte	0x04, 0x17
        /*005a*/ 	.short	(.L_23 - .L_22)
.L_22:
        /*005c*/ 	.word	0x00000000
        /*0060*/ 	.short	0x0005
        /*0062*/ 	.short	0x0028
        /*0064*/ 	.byte	0x00, 0xf4, 0x21, 0x00


	//----- nvinfo : EIATTR_KPARAM_INFO
	.align		4
.L_23:
        /*0068*/ 	.byte	0x04, 0x17
        /*006a*/ 	.short	(.L_25 - .L_24)
.L_24:
        /*006c*/ 	.word	0x00000000
        /*0070*/ 	.short	0x0004
        /*0072*/ 	.short	0x0020
        /*0074*/ 	.byte	0x00, 0xf4, 0x21, 0x00


	//----- nvinfo : EIATTR_KPARAM_INFO
	.align		4
.L_25:
        /*0078*/ 	.byte	0x04, 0x17
        /*007a*/ 	.short	(.L_27 - .L_26)
.L_26:
        /*007c*/ 	.word	0x00000000
        /*0080*/ 	.short	0x0003
        /*0082*/ 	.short	0x0018
        /*0084*/ 	.byte	0x00, 0xf4, 0x21, 0x00


	//----- nvinfo : EIATTR_KPARAM_INFO
	.align		4
.L_27:
        /*0088*/ 	.byte	0x04, 0x17
        /*008a*/ 	.short	(.L_29 - .L_28)
.L_28:
        /*008c*/ 	.word	0x00000000
        /*0090*/ 	.short	0x0002
        /*0092*/ 	.short	0x0010
        /*0094*/ 	.byte	0x00, 0xf4, 0x21, 0x00


	//----- nvinfo : EIATTR_KPARAM_INFO
	.align		4
.L_29:
        /*0098*/ 	.byte	0x04, 0x17
        /*009a*/ 	.short	(.L_31 - .L_30)
.L_30:
        /*009c*/ 	.word	0x00000000
        /*00a0*/ 	.short	0x0001
        /*00a2*/ 	.short	0x0008
        /*00a4*/ 	.byte	0x00, 0xf4, 0x21, 0x00


	//----- nvinfo : EIATTR_KPARAM_INFO
	.align		4
.L_31:
        /*00a8*/ 	.byte	0x04, 0x17
        /*00aa*/ 	.short	(.L_33 - .L_32)
.L_32:
        /*00ac*/ 	.word	0x00000000
        /*00b0*/ 	.short	0x0000
        /*00b2*/ 	.short	0x0000
        /*00b4*/ 	.byte	0x00, 0xf4, 0x21, 0x00


	//----- nvinfo : EIATTR_SPARSE_MMA_MASK
	.align		4
.L_33:
        /*00b8*/ 	.byte	0x03, 0x50
        /*00ba*/ 	.short	0x0000


	//----- nvinfo : EIATTR_MAXREG_COUNT
	.align		4
        /*00bc*/ 	.byte	0x03, 0x1b
        /*00be*/ 	.short	0x00ff


	//----- nvinfo : EIATTR_EXIT_INSTR_OFFSETS
	.align		4
        /*00c0*/ 	.byte	0x04, 0x1c
        /*00c2*/ 	.short	(.L_35 - .L_34)


	//   ....[0]....
.L_34:
        /*00c4*/ 	.word	0x000006e0


	//   ....[1]....
        /*00c8*/ 	.word	0x00000700


	//----- nvinfo : EIATTR_REQNTID
	.align		4
.L_35:
        /*00cc*/ 	.byte	0x04, 0x10
        /*00ce*/ 	.short	(.L_37 - .L_36)
.L_36:
        /*00d0*/ 	.word	0x00000020
        /*00d4*/ 	.word	0x00000001
        /*00d8*/ 	.word	0x00000001


	//----- nvinfo : EIATTR_CBANK_PARAM_SIZE
	.align		4
.L_37:
        /*00dc*/ 	.byte	0x03, 0x19
        /*00de*/ 	.short	0x0054


	//----- nvinfo : EIATTR_PARAM_CBANK
	.align		4
        /*00e0*/ 	.byte	0x04, 0x0a
        /*00e2*/ 	.short	(.L_39 - .L_38)
	.align		4
.L_38:
        /*00e4*/ 	.word	index@(.nv.constant0.triton_poi_fused__native_batch_norm_legit_no_training_add_cat_relu_6)
        /*00e8*/ 	.short	0x0210
        /*00ea*/ 	.short	0x0054


	//----- nvinfo : EIATTR_SW_WAR
	.align		4
.L_39:
        /*00ec*/ 	.byte	0x04, 0x36
        /*00ee*/ 	.short	(.L_41 - .L_40)
.L_40:
        /*00f0*/ 	.word	0x00000008
.L_41:


//--------------------- .nv.callgraph             --------------------------
	.section	.nv.callgraph,"",@"SHT_CUDA_CALLGRAPH"
	.align	4
	.sectionentsize	8
	.align		4
        /*0000*/ 	.word	0x00000000
	.align		4
        /*0004*/ 	.word	0xffffffff
	.align		4
        /*0008*/ 	.word	0x00000000
	.align		4
        /*000c*/ 	.word	0xfffffffe
	.align		4
        /*0010*/ 	.word	0x00000000
	.align		4
        /*0014*/ 	.word	0xfffffffd
	.align		4
        /*0018*/ 	.word	0x00000000
	.align		4
        /*001c*/ 	.word	0xfffffffc


//--------------------- .nv.constant4             --------------------------
	.section	.nv.constant4,"a",@progbits
	.align	8
	.align		8
.nv.constant4:
        /*0000*/ 	.dword	_$_str
	.align		8
        /*0008*/ 	.dword	_$_str_$_2


//--------------------- .text.triton_poi_fused__native_batch_norm_legit_no_training_add_cat_relu_6 --------------------------
	.section	.text.triton_poi_fused__native_batch_norm_legit_no_training_add_cat_relu_6,"ax",@progbits
	.align	128
        .global         triton_poi_fused__native_batch_norm_legit_no_training_add_cat_relu_6
        .type           triton_poi_fused__native_batch_norm_legit_no_training_add_cat_relu_6,@function
        .size           triton_poi_fused__native_batch_norm_legit_no_training_add_cat_relu_6,(.L_x_1 - triton_poi_fused__native_batch_norm_legit_no_training_add_cat_relu_6)
        .other          triton_poi_fused__native_batch_norm_legit_no_training_add_cat_relu_6,@"STO_CUDA_ENTRY STV_DEFAULT"
triton_poi_fused__native_batch_norm_legit_no_training_add_cat_relu_6:
.text.triton_poi_fused__native_batch_norm_legit_no_training_add_cat_relu_6:
[----:B------:R-:W0:Y:S01]  /*0000*/  LDC R1, c[0x0][0x28] ;  /* 0x00000a00ff017b82 */ /* 0x000e220000000800 */
[----:B------:R-:W1:Y:S07]  /*0010*/  S2R R0, SR_TID.X ;  /* 0x0000000000007919 */ /* 0x000e6e0000002100 */
[----:B------:R-:W2:Y:S01]  /*0020*/  LDC.64 R6, c[0x0][0x238] ;  /* 0x00008e00ff067b82 */ /* 0x000ea20000000a00 */
[----:B------:R-:W-:Y:S01]  /*0030*/  CS2R R24, SRZ ;  /* 0x0000000000187805 */ /* 0x000fe2000001ff00 */
[----:B------:R-:W-:Y:S01]  /*0040*/  IMAD.MOV.U32 R26, RZ, RZ, RZ ;  /* 0x000000ffff1a7224 */ /* 0x000fe200078e00ff */
[----:B------:R-:W3:Y:S01]  /*0050*/  S2R R3, SR_CTAID.X ;  /* 0x0000000000037919 */ /* 0x000ee20000002500 */
[----:B------:R-:W-:-:S04]  /*0060*/  ULDC.64 UR4, c[0x0][0x208] ;  /* 0x0000820000047ab9 */ /* 0x000fc80000000a00 */
[----:B------:R-:W4:Y:S08]  /*0070*/  LDC.64 R8, c[0x0][0x218] ;  /* 0x00008600ff087b82 */ /* 0x000f300000000a00 */
[----:B------:R-:W5:Y:S08]  /*0080*/  LDC.64 R10, c[0x0][0x220] ;  /* 0x00008800ff0a7b82 */ /* 0x000f700000000a00 */
[----:B------:R-:W4:Y:S01]  /*0090*/  LDC.64 R16, c[0x0][0x210] ;  /* 0x00008400ff107b82 */ /* 0x000f220000000a00 */
[----:B-1----:R-:W-:-:S07]  /*00a0*/  IMAD.SHL.U32 R0, R0, 0x2, RZ ;  /* 0x0000000200007824 */ /* 0x002fce00078e00ff */
[----:B------:R-:W1:Y:S01]  /*00b0*/  LDC.64 R18, c[0x0][0x240] ;  /* 0x00009000ff127b82 */ /* 0x000e620000000a00 */
[----:B------:R-:W-:-:S07]  /*00c0*/  LOP3.LUT R0, R0, 0x3e, RZ, 0xc0, !PT ;  /* 0x0000003e00007812 */ /* 0x000fce00078ec0ff */
[----:B------:R-:W1:Y:S01]  /*00d0*/  LDC.64 R20, c[0x0][0x248] ;  /* 0x00009200ff147b82 */ /* 0x000e620000000a00 */
[----:B---3--:R-:W-:-:S05]  /*00e0*/  IMAD R0, R3, 0x40, R0 ;  /* 0x0000004003007824 */ /* 0x008fca00078e0200 */
[----:B------:R-:W-:Y:S02]  /*00f0*/  SHF.R.S32.HI R3, RZ, 0x1f, R0 ;  /* 0x0000001fff037819 */ /* 0x000fe40000011400 */
[----:B------:R-:W-:Y:S02]  /*0100*/  ISETP.GE.AND P0, PT, R0, 0x40, PT ;  /* 0x000000400000780c */ /* 0x000fe40003f06270 */
[CC--:B------:R-:W-:Y:S02]  /*0110*/  LEA.HI R2, R3.reuse, R0.reuse, RZ, 0x2 ;  /* 0x0000000003027211 */ /* 0x0c0fe400078f10ff */
[----:B------:R-:W-:Y:S02]  /*0120*/  LEA.HI R12, R3, R0, RZ, 0x4 ;  /* 0x00000000030c7211 */ /* 0x000fe400078f20ff */
[----:B------:R-:W-:Y:S02]  /*0130*/  SHF.R.S32.HI R4, RZ, 0x2, R2 ;  /* 0x00000002ff047819 */ /* 0x000fe40000011402 */
[----:B------:R-:W-:-:S02]  /*0140*/  LOP3.LUT R3, R2, 0xfffffffc, RZ, 0xc0, !PT ;  /* 0xfffffffc02037812 */ /* 0x000fc400078ec0ff */
[----:B------:R-:W-:-:S04]  /*0150*/  LEA.HI R5, R4, R4, RZ, 0x2 ;  /* 0x0000000404057211 */ /* 0x000fc800078f10ff */
[----:B------:R-:W-:-:S05]  /*0160*/  LOP3.LUT R5, R5, 0xfffffffc, RZ, 0xc0, !PT ;  /* 0xfffffffc05057812 */ /* 0x000fca00078ec0ff */
[----:B------:R-:W-:-:S04]  /*0170*/  IMAD.IADD R23, R4, 0x1, -R5 ;  /* 0x0000000104177824 */ /* 0x000fc800078e0a05 */
[C---:B--2---:R-:W-:Y:S01]  /*0180*/  IMAD.WIDE R6, R23.reuse, 0x4, R6 ;  /* 0x0000000417067825 */ /* 0x044fe200078e0206 */
[----:B------:R-:W-:-:S04]  /*0190*/  ISETP.NE.AND P5, PT, R23, 0x2, PT ;  /* 0x000000021700780c */ /* 0x000fc80003fa5270 */
[----:B------:R-:W2:Y:S01]  /*01a0*/  @!P0 LDG.E.EL R25, desc[UR4][R6.64] ;  /* 0x0000000406198981 */ /* 0x000ea2000c2e1900 */
[----:B------:R-:W-:Y:S01]  /*01b0*/  SHF.R.S32.HI R14, RZ, 0x4, R12 ;  /* 0x00000004ff0e7819 */ /* 0x000fe2000001140c */
[C---:B------:R-:W-:Y:S01]  /*01c0*/  IMAD.IADD R3, R0.reuse, 0x1, -R3 ;  /* 0x0000000100037824 */ /* 0x040fe200078e0a03 */
[----:B------:R-:W-:Y:S01]  /*01d0*/  ISETP.LT.AND P3, PT, R0, 0x40, !P5 ;  /* 0x000000400000780c */ /* 0x000fe20006f61270 */
[----:B------:R3:W2:Y:S01]  /*01e0*/  @!P0 LDG.E.EL R26, desc[UR4][R6.64] ;  /* 0x00000004061a8981 */ /* 0x0006a2000c2e1900 */
[----:B------:R-:W-:Y:S01]  /*01f0*/  ISETP.GT.AND P4, PT, R23, 0x2, !P0 ;  /* 0x000000021700780c */ /* 0x000fe20004784270 */
[----:B------:R-:W-:Y:S01]  /*0200*/  IMAD R5, R14, 0x4, R3 ;  /* 0x000000040e057824 */ /* 0x000fe200078e0203 */
[----:B------:R-:W-:-:S03]  /*0210*/  CS2R R2, SRZ ;  /* 0x0000000000027805 */ /* 0x000fc6000001ff00 */
[----:B----4-:R-:W-:-:S04]  /*0220*/  IMAD.WIDE R8, R5, 0x4, R8 ;  /* 0x0000000405087825 */ /* 0x010fc800078e0208 */
[----:B-----5:R-:W-:Y:S01]  /*0230*/  IMAD.WIDE R10, R5, 0x4, R10 ;  /* 0x00000004050a7825 */ /* 0x020fe200078e020a */
[----:B------:R-:W-:Y:S01]  /*0240*/  CS2R R4, SRZ ;  /* 0x0000000000047805 */ /* 0x000fe2000001ff00 */
[----:B------:R4:W5:Y:S01]  /*0250*/  @P3 LDG.E.EL.64 R2, desc[UR4][R8.64] ;  /* 0x0000000408023981 */ /* 0x000962000c2e1b00 */
[----:B---3--:R-:W-:Y:S02]  /*0260*/  LOP3.LUT R7, R12, 0xfffffff0, RZ, 0xc0, !PT ;  /* 0xfffffff00c077812 */ /* 0x008fe400078ec0ff */
[----:B------:R-:W3:Y:S02]  /*0270*/  LDC.64 R12, c[0x0][0x228] ;  /* 0x00008a00ff0c7b82 */ /* 0x000ee40000000a00 */
[----:B------:R3:W5:Y:S01]  /*0280*/  @P4 LDG.E.EL.64 R4, desc[UR4][R10.64] ;  /* 0x000000040a044981 */ /* 0x000762000c2e1b00 */
[----:B------:R-:W-:Y:S01]  /*0290*/  IMAD.IADD R7, R0, 0x1, -R7 ;  /* 0x0000000100077824 */ /* 0x000fe200078e0a07 */
[----:B------:R-:W-:-:S03]  /*02a0*/  ISETP.GE.AND P1, PT, R23, 0x2, PT ;  /* 0x000000021700780c */ /* 0x000fc60003f26270 */
[----:B------:R-:W-:Y:S01]  /*02b0*/  IMAD R7, R14, 0x8, R7 ;  /* 0x000000080e077824 */ /* 0x000fe200078e0207 */
[----:B------:R-:W-:Y:S01]  /*02c0*/  ISETP.LT.AND P2, PT, R0, 0x40, !P1 ;  /* 0x000000400000780c */ /* 0x000fe20004f41270 */
[----:B------:R-:W1:Y:S01]  /*02d0*/  LDC.64 R14, c[0x0][0x230] ;  /* 0x00008c00ff0e7b82 */ /* 0x000e620000000a00 */
[----:B----4-:R-:W-:Y:S01]  /*02e0*/  CS2R R8, SRZ ;  /* 0x0000000000087805 */ /* 0x010fe2000001ff00 */
[----:B0-----:R-:W-:Y:S01]  /*02f0*/  IMAD.WIDE R16, R7, 0x4, R16 ;  /* 0x0000000407107825 */ /* 0x001fe200078e0210 */
[----:B------:R-:W-:-:S09]  /*0300*/  CS2R R6, SRZ ;  /* 0x0000000000067805 */ /* 0x000fd2000001ff00 */
[----:B------:R0:W4:Y:S01]  /*0310*/  @P2 LDG.E.64 R8, desc[UR4][R16.64] ;  /* 0x0000000410082981 */ /* 0x000122000c1e1b00 */
[----:B------:R-:W-:Y:S02]  /*0320*/  IMAD.MOV.U32 R22, RZ, RZ, RZ ;  /* 0x000000ffff167224 */ /* 0x000fe400078e00ff */
[----:B---3--:R-:W-:-:S05]  /*0330*/  IMAD.WIDE R10, R0, 0x4, R12 ;  /* 0x00000004000a7825 */ /* 0x008fca00078e020c */
[----:B------:R5:W3:Y:S01]  /*0340*/  @!P0 LDG.E.64 R6, desc[UR4][R10.64] ;  /* 0x000000040a068981 */ /* 0x000ae2000c1e1b00 */
[----:B-1----:R-:W-:-:S04]  /*0350*/  IMAD.WIDE R12, R23, 0x4, R14 ;  /* 0x00000004170c7825 */ /* 0x002fc800078e020e */
[C---:B------:R-:W-:Y:S01]  /*0360*/  IMAD.WIDE R14, R23.reuse, 0x4, R18 ;  /* 0x00000004170e7825 */ /* 0x040fe200078e0212 */
[----:B------:R-:W3:Y:S01]  /*0370*/  @!P0 LDG.E.EL R22, desc[UR4][R12.64] ;  /* 0x000000040c168981 */ /* 0x000ee2000c2e1900 */
[----:B------:R-:W-:Y:S02]  /*0380*/  CS2R R18, SRZ ;  /* 0x0000000000127805 */ /* 0x000fe4000001ff00 */
[----:B0-----:R-:W-:Y:S01]  /*0390*/  IMAD.WIDE R16, R23, 0x4, R20 ;  /* 0x0000000417107825 */ /* 0x001fe200078e0214 */
[----:B------:R0:W3:Y:S01]  /*03a0*/  @!P0 LDG.E.EL R24, desc[UR4][R12.64] ;  /* 0x000000040c188981 */ /* 0x0000e2000c2e1900 */
[----:B------:R-:W-:-:S03]  /*03b0*/  CS2R R20, SRZ ;  /* 0x0000000000147805 */ /* 0x000fc6000001ff00 */
[----:B------:R-:W3:Y:S04]  /*03c0*/  @!P0 LDG.E.EL R18, desc[UR4][R14.64] ;  /* 0x000000040e128981 */ /* 0x000ee8000c2e1900 */
[----:B------:R-:W3:Y:S04]  /*03d0*/  @!P0 LDG.E.EL R19, desc[UR4][R14.64] ;  /* 0x000000040e138981 */ /* 0x000ee8000c2e1900 */
[----:B------:R-:W3:Y:S04]  /*03e0*/  @!P0 LDG.E.EL R21, desc[UR4][R16.64] ;  /* 0x0000000410158981 */ /* 0x000ee8000c2e1900 */
[----:B------:R-:W3:Y:S01]  /*03f0*/  @!P0 LDG.E.EL R20, desc[UR4][R16.64] ;  /* 0x0000000410148981 */ /* 0x000ee2000c2e1900 */
[----:B--2---:R-:W-:Y:S01]  /*0400*/  FADD R25, R25, 9.9999997473787516356e-06 ;  /* 0x3727c5ac19197421 */ /* 0x004fe20000000000 */
[----:B------:R-:W-:-:S05]  /*0410*/  FADD R26, R26, 9.9999997473787516356e-06 ;  /* 0x3727c5ac1a1a7421 */ /* 0x000fca0000000000 */
[----:B------:R-:W1:Y:S08]  /*0420*/  MUFU.SQRT R25, R25 ;  /* 0x0000001900197308 */ /* 0x000e700000002000 */
[----:B------:R-:W2:Y:S01]  /*0430*/  MUFU.SQRT R26, R26 ;  /* 0x0000001a001a7308 */ /* 0x000ea20000002000 */
[----:B-----5:R-:W-:Y:S02]  /*0440*/  SEL R11, R3, RZ, P3 ;  /* 0x000000ff030b7207 */ /* 0x020fe40001800000 */
[----:B------:R-:W-:-:S02]  /*0450*/  SEL R10, R2, RZ, P3 ;  /* 0x000000ff020a7207 */ /* 0x000fc40001800000 */
[----:B------:R-:W5:Y:S01]  /*0460*/  LDC.64 R2, c[0x0][0x250] ;  /* 0x00009400ff027b82 */ /* 0x000f620000000a00 */
[----:B------:R-:W-:Y:S02]  /*0470*/  @P5 SEL R11, R5, RZ, P4 ;  /* 0x000000ff050b5207 */ /* 0x000fe40002000000 */
[----:B------:R-:W-:Y:S02]  /*0480*/  @P5 SEL R10, R4, RZ, P4 ;  /* 0x000000ff040a5207 */ /* 0x000fe40002000000 */
[C---:B-1----:R-:W-:Y:S02]  /*0490*/  FSETP.GT.AND P3, PT, R25.reuse, 8.50705917302346158658e+37, PT ;  /* 0x7e8000001900780b */ /* 0x042fe40003f64000 */
[C---:B--2---:R-:W-:Y:S02]  /*04a0*/  FSETP.GT.AND P4, PT, R26.reuse, 8.50705917302346158658e+37, PT ;  /* 0x7e8000001a00780b */ /* 0x044fe40003f84000 */
[----:B------:R-:W-:Y:S02]  /*04b0*/  FSETP.GEU.AND P5, PT, R25, 1.175494350822287508e-38, PT ;  /* 0x008000001900780b */ /* 0x000fe40003fae000 */
[----:B------:R-:W-:-:S07]  /*04c0*/  FSETP.GEU.AND P6, PT, R26, 1.175494350822287508e-38, PT ;  /* 0x008000001a00780b */ /* 0x000fce0003fce000 */
[----:B------:R-:W-:Y:S02]  /*04d0*/  @P3 FMUL R25, R25, 0.25 ;  /* 0x3e80000019193820 */ /* 0x000fe40000400000 */
[----:B------:R-:W-:Y:S02]  /*04e0*/  @P4 FMUL R26, R26, 0.25 ;  /* 0x3e8000001a1a4820 */ /* 0x000fe40000400000 */
[----:B------:R-:W-:Y:S02]  /*04f0*/  @!P5 FMUL R25, R25, 16777216 ;  /* 0x4b8000001919d820 */ /* 0x000fe40000400000 */
[----:B------:R-:W-:Y:S01]  /*0500*/  @!P6 FMUL R26, R26, 16777216 ;  /* 0x4b8000001a1ae820 */ /* 0x000fe20000400000 */
[----:B----4-:R-:W-:Y:S01]  /*0510*/  SEL R5, R8, RZ, P2 ;  /* 0x000000ff08057207 */ /* 0x010fe20001000000 */
[----:B------:R-:W-:Y:S01]  /*0520*/  IMAD.MOV.U32 R4, RZ, RZ, 0x3e800000 ;  /* 0x3e800000ff047424 */ /* 0x000fe200078e00ff */
[----:B------:R-:W-:Y:S01]  /*0530*/  SEL R8, R9, RZ, P2 ;  /* 0x000000ff09087207 */ /* 0x000fe20001000000 */
[----:B------:R-:W1:Y:S01]  /*0540*/  MUFU.RCP R25, R25 ;  /* 0x0000001900197308 */ /* 0x000e620000001000 */
[----:B0-----:R-:W-:-:S02]  /*0550*/  SEL R12, R5, R10, !P1 ;  /* 0x0000000a050c7207 */ /* 0x001fc40004800000 */
[----:B------:R-:W-:-:S05]  /*0560*/  SEL R13, R8, R11, !P1 ;  /* 0x0000000b080d7207 */ /* 0x000fca0004800000 */
[----:B------:R-:W0:Y:S01]  /*0570*/  MUFU.RCP R26, R26 ;  /* 0x0000001a001a7308 */ /* 0x000e220000001000 */
[C---:B------:R-:W-:Y:S02]  /*0580*/  FSEL R8, R4.reuse, 1, P3 ;  /* 0x3f80000004087808 */ /* 0x040fe40001800000 */
[----:B------:R-:W-:Y:S02]  /*0590*/  FSEL R11, R4, 1, P4 ;  /* 0x3f800000040b7808 */ /* 0x000fe40002000000 */
[----:B------:R-:W2:Y:S01]  /*05a0*/  LDC.64 R4, c[0x0][0x258] ;  /* 0x00009600ff047b82 */ /* 0x000ea20000000a00 */
[----:B------:R-:W-:Y:S01]  /*05b0*/  @!P5 FMUL R8, R8, 16777216 ;  /* 0x4b8000000808d820 */ /* 0x000fe20000400000 */
[----:B---3--:R-:W-:Y:S01]  /*05c0*/  FADD R9, R12, R6 ;  /* 0x000000060c097221 */ /* 0x008fe20000000000 */
[----:B------:R-:W-:Y:S01]  /*05d0*/  @!P6 FMUL R11, R11, 16777216 ;  /* 0x4b8000000b0be820 */ /* 0x000fe20000400000 */
[----:B------:R-:W-:Y:S01]  /*05e0*/  FADD R7, R13, R7 ;  /* 0x000000070d077221 */ /* 0x000fe20000000000 */
[----:B-1----:R-:W-:Y:S01]  /*05f0*/  FMUL R8, R25, R8 ;  /* 0x0000000819087220 */ /* 0x002fe20000400000 */
[----:B------:R-:W-:-:S02]  /*0600*/  FADD R9, R9, -R22 ;  /* 0x8000001609097221 */ /* 0x000fc40000000000 */
[----:B------:R-:W-:Y:S01]  /*0610*/  FADD R7, R7, -R24 ;  /* 0x8000001807077221 */ /* 0x000fe20000000000 */
[----:B0-----:R-:W-:Y:S01]  /*0620*/  FMUL R26, R26, R11 ;  /* 0x0000000b1a1a7220 */ /* 0x001fe20000400000 */
[----:B------:R-:W-:-:S03]  /*0630*/  FMUL R8, R9, R8 ;  /* 0x0000000809087220 */ /* 0x000fc60000400000 */
[----:B------:R-:W-:Y:S01]  /*0640*/  FMUL R7, R7, R26 ;  /* 0x0000001a07077220 */ /* 0x000fe20000400000 */
[----:B------:R-:W-:Y:S01]  /*0650*/  FFMA R8, R8, R18, R21 ;  /* 0x0000001208087223 */ /* 0x000fe20000000015 */
[----:B-----5:R-:W-:-:S04]  /*0660*/  IMAD.WIDE R2, R0, 0x4, R2 ;  /* 0x0000000400027825 */ /* 0x020fc800078e0202 */
[----:B------:R-:W-:Y:S01]  /*0670*/  FFMA R7, R7, R19, R20 ;  /* 0x0000001307077223 */ /* 0x000fe20000000014 */
[----:B------:R-:W-:Y:S01]  /*0680*/  FSETP.GEU.AND P1, PT, R8, RZ, PT ;  /* 0x000000ff0800720b */ /* 0x000fe20003f2e000 */
[----:B------:R0:W-:Y:S03]  /*0690*/  @!P0 STG.E.64 desc[UR4][R2.64], R12 ;  /* 0x0000000c02008986 */ /* 0x0001e6000c101b04 */
[C---:B------:R-:W-:Y:S01]  /*06a0*/  FSETP.GEU.AND P2, PT, R7.reuse, RZ, PT ;  /* 0x000000ff0700720b */ /* 0x040fe20003f4e000 */
[----:B--2---:R-:W-:Y:S01]  /*06b0*/  IMAD.WIDE R4, R0, 0x4, R4 ;  /* 0x0000000400047825 */ /* 0x004fe200078e0204 */
[----:B------:R-:W-:Y:S02]  /*06c0*/  FSEL R6, R8, RZ, P1 ;  /* 0x000000ff08067208 */ /* 0x000fe40000800000 */
[----:B------:R-:W-:Y:S01]  /*06d0*/  FSEL R7, R7, RZ, P2 ;  /* 0x000000ff07077208 */ /* 0x000fe20001000000 */
[----:B0-----:R-:W-:Y:S08]  /*06e0*/  @P0 EXIT ;  /* 0x000000000000094d */ /* 0x001ff00003800000 */
[----:B------:R-:W-:Y:S01]  /*06f0*/  STG.E.64 desc[UR4][R4.64], R6 ;  /* 0x0000000604007986 */ /* 0x000fe2000c101b04 */
[----:B------:R-:W-:Y:S05]  /*0700*/  EXIT ;  /* 0x000000000000794d */ /* 0x000fea0003800000 */
.L_x_0:
[----:B------:R-:W-:-:S00]  /*0710*/  BRA `(.L_x_0) ;  /* 0xfffffffc00fc7947 */ /* 0x000fc0000383ffff */
[----:B------:R-:W-:-:S00]  /*0720*/  NOP ;  /* 0x0000000000007918 */ /* 0x000fc00000000000 */
        /* <DEDUP_REMOVED lines=13> */
.L_x_1:


//--------------------- .nv.global.init           --------------------------
	.section	.nv.global.init,"aw",@progbits
.nv.global.init:
	.type		_$_str,@object
	.size		_$_str,(_$_str_$_2 - _$_str)
_$_str:
        /*0000*/ 	.byte	0x5f, 0x5f, 0x43, 0x55, 0x44, 0x41, 0x5f, 0x46, 0x54, 0x5a, 0x00
	.type		_$_str_$_2,@object
	.size		_$_str_$_2,(.L_1 - _$_str_$_2)
_$_str_$_2:
        /*000b*/ 	.byte	0x5f, 0x5f, 0x43, 0x55, 0x44, 0x41, 0x5f, 0x50, 0x52, 0x45, 0x43, 0x5f, 0x53, 0x51, 0x52, 0x54
        /*001b*/ 	.byte	0x00
.L_1:


//--------------------- .nv.constant0.triton_poi_fused__native_batch_norm_legit_no_training_add_cat_relu_6 --------------------------
	.section	.nv.constant0.triton_poi_fused__native_batch_norm_legit_no_training_add_cat_relu_6,"a",@progbits
	.sectionflags	@""
	.align	4
.nv.constant0.triton_poi_fused__native_batch_norm_legit_no_training_add_cat_relu_6:
	.zero		612
